//
// Generated by NVIDIA NVVM Compiler
//
// Compiler Build ID: CL-36424714
// Cuda compilation tools, release 13.0, V13.0.88
// Based on NVVM 20.0.0
//

.version 9.0
.target sm_100
.address_size 64

	// .globl	_Z18incr_out_with_incrPiS_
.extern .shared .align 16 .b8 temp[];

.visible .entry _Z18incr_out_with_incrPiS_(
	.param .u64 .ptr .align 1 _Z18incr_out_with_incrPiS__param_0,
	.param .u64 .ptr .align 1 _Z18incr_out_with_incrPiS__param_1
)
{
	.reg .pred 	%p<2>;
	.reg .b32 	%r<13>;
	.reg .b64 	%rd<9>;

	ld.param.u64 	%rd1, [_Z18incr_out_with_incrPiS__param_0];
	ld.param.u64 	%rd2, [_Z18incr_out_with_incrPiS__param_1];
	mov.u32 	%r1, %ctaid.x;
	setp.eq.s32 	%p1, %r1, 0;
	@%p1 bra 	$L__BB0_2;
	cvta.to.global.u64 	%rd3, %rd2;
	cvta.to.global.u64 	%rd4, %rd1;
	mov.u32 	%r2, %nctaid.y;
	mov.u32 	%r3, %ntid.x;
	mov.u32 	%r4, %ctaid.y;
	mov.u32 	%r5, %tid.x;
	mad.lo.s32 	%r6, %r1, %r3, %r5;
	mad.lo.s32 	%r7, %r6, %r2, %r4;
	add.s32 	%r8, %r1, -1;
	mad.lo.s32 	%r9, %r8, %r2, %r4;
	mul.wide.s32 	%rd5, %r9, 4;
	add.s64 	%rd6, %rd3, %rd5;
	ld.global.u32 	%r10, [%rd6];
	mul.wide.s32 	%rd7, %r7, 4;
	add.s64 	%rd8, %rd4, %rd7;
	ld.global.u32 	%r11, [%rd8];
	add.s32 	%r12, %r11, %r10;
	st.global.u32 	[%rd8], %r12;
$L__BB0_2:
	ret;

}
	// .globl	_Z15prefix_sum_colsPiS_S_
.visible .entry _Z15prefix_sum_colsPiS_S_(
	.param .u64 .ptr .align 1 _Z15prefix_sum_colsPiS_S__param_0,
	.param .u64 .ptr .align 1 _Z15prefix_sum_colsPiS_S__param_1,
	.param .u64 .ptr .align 1 _Z15prefix_sum_colsPiS_S__param_2
)
{
	.reg .pred 	%p<6>;
	.reg .b32 	%r<65>;
	.reg .b64 	%rd<17>;

	ld.param.u64 	%rd5, [_Z15prefix_sum_colsPiS_S__param_0];
	ld.param.u64 	%rd3, [_Z15prefix_sum_colsPiS_S__param_1];
	ld.param.u64 	%rd4, [_Z15prefix_sum_colsPiS_S__param_2];
	cvta.to.global.u64 	%rd6, %rd5;
	mov.u32 	%r61, %ntid.x;
	shl.b32 	%r2, %r61, 1;
	mov.u32 	%r20, %ctaid.x;
	mov.u32 	%r21, %nctaid.y;
	mul.lo.s32 	%r3, %r20, %r21;
	mov.u32 	%r4, %ctaid.y;
	mad.lo.s32 	%r22, %r3, %r2, %r4;
	mov.u32 	%r5, %tid.x;
	add.s32 	%r23, %r5, %r61;
	mad.lo.s32 	%r6, %r5, %r21, %r22;
	mad.lo.s32 	%r7, %r23, %r21, %r22;
	mul.wide.s32 	%rd7, %r6, 4;
	add.s64 	%rd1, %rd6, %rd7;
	ld.global.u32 	%r24, [%rd1];
	shl.b32 	%r25, %r5, 2;
	mov.u32 	%r26, temp;
	add.s32 	%r8, %r26, %r25;
	st.shared.u32 	[%r8], %r24;
	mul.wide.s32 	%rd8, %r7, 4;
	add.s64 	%rd2, %rd6, %rd8;
	ld.global.u32 	%r27, [%rd2];
	shl.b32 	%r28, %r61, 2;
	add.s32 	%r9, %r8, %r28;
	st.shared.u32 	[%r9], %r27;
	shl.b32 	%r29, %r5, 1;
	or.b32  	%r10, %r29, 1;
	mov.b32 	%r64, 1;
$L__BB1_1:
	bar.sync 	0;
	setp.ge.u32 	%p1, %r5, %r61;
	@%p1 bra 	$L__BB1_3;
	mul.lo.s32 	%r30, %r64, %r10;
	shl.b32 	%r31, %r30, 2;
	add.s32 	%r33, %r26, %r31;
	ld.shared.u32 	%r34, [%r33+-4];
	shl.b32 	%r35, %r64, 2;
	add.s32 	%r36, %r33, %r35;
	ld.shared.u32 	%r37, [%r36+-4];
	add.s32 	%r38, %r37, %r34;
	st.shared.u32 	[%r36+-4], %r38;
$L__BB1_3:
	shl.b32 	%r64, %r64, 1;
	shr.u32 	%r14, %r61, 1;
	setp.gt.u32 	%p2, %r61, 1;
	mov.u32 	%r61, %r14;
	@%p2 bra 	$L__BB1_1;
	bar.sync 	0;
	setp.ne.s32 	%p3, %r5, 0;
	@%p3 bra 	$L__BB1_6;
	shl.b32 	%r39, %r2, 2;
	add.s32 	%r41, %r26, %r39;
	ld.shared.u32 	%r42, [%r41+-4];
	add.s32 	%r43, %r3, %r4;
	cvta.to.global.u64 	%rd9, %rd4;
	mul.wide.u32 	%rd10, %r43, 4;
	add.s64 	%rd11, %rd9, %rd10;
	st.global.u32 	[%rd11], %r42;
	mov.b32 	%r44, 0;
	st.shared.u32 	[%r41+-4], %r44;
$L__BB1_6:
	mov.b32 	%r63, 1;
$L__BB1_7:
	shr.u32 	%r64, %r64, 1;
	bar.sync 	0;
	setp.ge.u32 	%p4, %r5, %r63;
	@%p4 bra 	$L__BB1_9;
	mul.lo.s32 	%r46, %r64, %r10;
	shl.b32 	%r47, %r46, 2;
	add.s32 	%r49, %r26, %r47;
	ld.shared.u32 	%r50, [%r49+-4];
	shl.b32 	%r51, %r64, 2;
	add.s32 	%r52, %r49, %r51;
	ld.shared.u32 	%r53, [%r52+-4];
	st.shared.u32 	[%r49+-4], %r53;
	add.s32 	%r54, %r53, %r50;
	st.shared.u32 	[%r52+-4], %r54;
$L__BB1_9:
	shl.b32 	%r63, %r63, 1;
	setp.lt.u32 	%p5, %r63, %r2;
	@%p5 bra 	$L__BB1_7;
	cvta.to.global.u64 	%rd12, %rd3;
	bar.sync 	0;
	ld.shared.u32 	%r55, [%r8];
	ld.global.u32 	%r56, [%rd1];
	add.s32 	%r57, %r56, %r55;
	add.s64 	%rd14, %rd12, %rd7;
	st.global.u32 	[%rd14], %r57;
	ld.shared.u32 	%r58, [%r9];
	ld.global.u32 	%r59, [%rd2];
	add.s32 	%r60, %r59, %r58;
	add.s64 	%rd16, %rd12, %rd8;
	st.global.u32 	[%rd16], %r60;
	ret;

}
	// .globl	_Z11reduce_rowsPiS_
.visible .entry _Z11reduce_rowsPiS_(
	.param .u64 .ptr .align 1 _Z11reduce_rowsPiS__param_0,
	.param .u64 .ptr .align 1 _Z11reduce_rowsPiS__param_1
)
{
	.reg .pred 	%p<5>;
	.reg .b32 	%r<27>;
	.reg .b64 	%rd<9>;

	ld.param.u64 	%rd2, [_Z11reduce_rowsPiS__param_0];
	ld.param.u64 	%rd1, [_Z11reduce_rowsPiS__param_1];
	cvta.to.global.u64 	%rd3, %rd2;
	mov.u32 	%r7, %ntid.y;
	mov.u32 	%r8, %ctaid.x;
	mov.u32 	%r9, %nctaid.y;
	mov.u32 	%r10, %ctaid.y;
	mov.u32 	%r1, %tid.x;
	mad.lo.s32 	%r2, %r8, %r9, %r10;
	mul.lo.s32 	%r11, %r7, %r2;
	shl.b32 	%r12, %r11, 1;
	add.s32 	%r13, %r12, %r1;
	mul.wide.u32 	%rd4, %r13, 4;
	add.s64 	%rd5, %rd3, %rd4;
	ld.global.u32 	%r14, [%rd5];
	shl.b32 	%r15, %r1, 2;
	mov.u32 	%r16, temp;
	add.s32 	%r3, %r16, %r15;
	st.shared.u32 	[%r3], %r14;
	bar.sync 	0;
	mov.u32 	%r4, %ntid.x;
	setp.lt.u32 	%p1, %r4, 2;
	@%p1 bra 	$L__BB2_5;
	mov.b32 	%r26, 1;
$L__BB2_2:
	shl.b32 	%r6, %r26, 1;
	add.s32 	%r18, %r6, -1;
	and.b32  	%r19, %r18, %r1;
	setp.ne.s32 	%p2, %r19, 0;
	@%p2 bra 	$L__BB2_4;
	shl.b32 	%r20, %r26, 2;
	add.s32 	%r21, %r3, %r20;
	ld.shared.u32 	%r22, [%r21];
	ld.shared.u32 	%r23, [%r3];
	add.s32 	%r24, %r23, %r22;
	st.shared.u32 	[%r3], %r24;
$L__BB2_4:
	bar.sync 	0;
	setp.lt.u32 	%p3, %r6, %r4;
	mov.u32 	%r26, %r6;
	@%p3 bra 	$L__BB2_2;
$L__BB2_5:
	setp.ne.s32 	%p4, %r1, 0;
	@%p4 bra 	$L__BB2_7;
	ld.shared.u32 	%r25, [temp];
	cvta.to.global.u64 	%rd6, %rd1;
	mul.wide.u32 	%rd7, %r2, 4;
	add.s64 	%rd8, %rd6, %rd7;
	st.global.u32 	[%rd8], %r25;
$L__BB2_7:
	ret;

}
	// .globl	_Z11reduce_tempPiS_ii
.visible .entry _Z11reduce_tempPiS_ii(
	.param .u64 .ptr .align 1 _Z11reduce_tempPiS_ii_param_0,
	.param .u64 .ptr .align 1 _Z11reduce_tempPiS_ii_param_1,
	.param .u32 _Z11reduce_tempPiS_ii_param_2,
	.param .u32 _Z11reduce_tempPiS_ii_param_3
)
{
	.reg .pred 	%p<11>;
	.reg .b32 	%r<119>;
	.reg .b64 	%rd<16>;

	ld.param.u64 	%rd4, [_Z11reduce_tempPiS_ii_param_0];
	ld.param.u64 	%rd3, [_Z11reduce_tempPiS_ii_param_1];
	ld.param.u32 	%r36, [_Z11reduce_tempPiS_ii_param_2];
	ld.param.u32 	%r37, [_Z11reduce_tempPiS_ii_param_3];
	cvta.to.global.u64 	%rd1, %rd4;
	mov.u32 	%r38, %ctaid.x;
	mov.u32 	%r39, %ntid.x;
	mov.u32 	%r40, %tid.x;
	mad.lo.s32 	%r1, %r38, %r39, %r40;
	setp.ge.s32 	%p1, %r1, %r37;
	@%p1 bra 	$L__BB3_15;
	setp.lt.s32 	%p2, %r36, 1;
	mov.b32 	%r118, 0;
	@%p2 bra 	$L__BB3_14;
	mul.lo.s32 	%r2, %r36, %r1;
	and.b32  	%r3, %r36, 15;
	setp.lt.u32 	%p3, %r36, 16;
	mov.b32 	%r110, 0;
	mov.u32 	%r118, %r110;
	@%p3 bra 	$L__BB3_5;
	and.b32  	%r110, %r36, 2147483632;
	neg.s32 	%r104, %r110;
	add.s64 	%rd2, %rd1, 32;
	mov.b32 	%r118, 0;
	mov.u32 	%r103, %r2;
$L__BB3_4:
	.pragma "nounroll";
	mul.wide.s32 	%rd5, %r103, 4;
	add.s64 	%rd6, %rd2, %rd5;
	ld.global.u32 	%r45, [%rd6+-32];
	add.s32 	%r46, %r45, %r118;
	ld.global.u32 	%r47, [%rd6+-28];
	add.s32 	%r48, %r47, %r46;
	ld.global.u32 	%r49, [%rd6+-24];
	add.s32 	%r50, %r49, %r48;
	ld.global.u32 	%r51, [%rd6+-20];
	add.s32 	%r52, %r51, %r50;
	ld.global.u32 	%r53, [%rd6+-16];
	add.s32 	%r54, %r53, %r52;
	ld.global.u32 	%r55, [%rd6+-12];
	add.s32 	%r56, %r55, %r54;
	ld.global.u32 	%r57, [%rd6+-8];
	add.s32 	%r58, %r57, %r56;
	ld.global.u32 	%r59, [%rd6+-4];
	add.s32 	%r60, %r59, %r58;
	ld.global.u32 	%r61, [%rd6];
	add.s32 	%r62, %r61, %r60;
	ld.global.u32 	%r63, [%rd6+4];
	add.s32 	%r64, %r63, %r62;
	ld.global.u32 	%r65, [%rd6+8];
	add.s32 	%r66, %r65, %r64;
	ld.global.u32 	%r67, [%rd6+12];
	add.s32 	%r68, %r67, %r66;
	ld.global.u32 	%r69, [%rd6+16];
	add.s32 	%r70, %r69, %r68;
	ld.global.u32 	%r71, [%rd6+20];
	add.s32 	%r72, %r71, %r70;
	ld.global.u32 	%r73, [%rd6+24];
	add.s32 	%r74, %r73, %r72;
	ld.global.u32 	%r75, [%rd6+28];
	add.s32 	%r118, %r75, %r74;
	add.s32 	%r104, %r104, 16;
	add.s32 	%r103, %r103, 16;
	setp.ne.s32 	%p4, %r104, 0;
	@%p4 bra 	$L__BB3_4;
$L__BB3_5:
	setp.eq.s32 	%p5, %r3, 0;
	@%p5 bra 	$L__BB3_14;
	and.b32  	%r15, %r36, 7;
	setp.lt.u32 	%p6, %r3, 8;
	@%p6 bra 	$L__BB3_8;
	add.s32 	%r77, %r110, %r2;
	mul.wide.s32 	%rd7, %r77, 4;
	add.s64 	%rd8, %rd1, %rd7;
	ld.global.u32 	%r78, [%rd8];
	add.s32 	%r79, %r78, %r118;
	ld.global.u32 	%r80, [%rd8+4];
	add.s32 	%r81, %r80, %r79;
	ld.global.u32 	%r82, [%rd8+8];
	add.s32 	%r83, %r82, %r81;
	ld.global.u32 	%r84, [%rd8+12];
	add.s32 	%r85, %r84, %r83;
	ld.global.u32 	%r86, [%rd8+16];
	add.s32 	%r87, %r86, %r85;
	ld.global.u32 	%r88, [%rd8+20];
	add.s32 	%r89, %r88, %r87;
	ld.global.u32 	%r90, [%rd8+24];
	add.s32 	%r91, %r90, %r89;
	ld.global.u32 	%r92, [%rd8+28];
	add.s32 	%r118, %r92, %r91;
	add.s32 	%r110, %r110, 8;
$L__BB3_8:
	setp.eq.s32 	%p7, %r15, 0;
	@%p7 bra 	$L__BB3_14;
	and.b32  	%r21, %r36, 3;
	setp.lt.u32 	%p8, %r15, 4;
	@%p8 bra 	$L__BB3_11;
	add.s32 	%r94, %r110, %r2;
	mul.wide.s32 	%rd9, %r94, 4;
	add.s64 	%rd10, %rd1, %rd9;
	ld.global.u32 	%r95, [%rd10];
	add.s32 	%r96, %r95, %r118;
	ld.global.u32 	%r97, [%rd10+4];
	add.s32 	%r98, %r97, %r96;
	ld.global.u32 	%r99, [%rd10+8];
	add.s32 	%r100, %r99, %r98;
	ld.global.u32 	%r101, [%rd10+12];
	add.s32 	%r118, %r101, %r100;
	add.s32 	%r110, %r110, 4;
$L__BB3_11:
	setp.eq.s32 	%p9, %r21, 0;
	@%p9 bra 	$L__BB3_14;
	add.s32 	%r116, %r110, %r2;
	neg.s32 	%r115, %r21;
$L__BB3_13:
	.pragma "nounroll";
	mul.wide.s32 	%rd11, %r116, 4;
	add.s64 	%rd12, %rd1, %rd11;
	ld.global.u32 	%r102, [%rd12];
	add.s32 	%r118, %r102, %r118;
	add.s32 	%r116, %r116, 1;
	add.s32 	%r115, %r115, 1;
	setp.ne.s32 	%p10, %r115, 0;
	@%p10 bra 	$L__BB3_13;
$L__BB3_14:
	cvta.to.global.u64 	%rd13, %rd3;
	mul.wide.s32 	%rd14, %r1, 4;
	add.s64 	%rd15, %rd13, %rd14;
	st.global.u32 	[%rd15], %r118;
$L__BB3_15:
	ret;

}


// ===== COMPILED SASS (sm_100) =====

	.target	sm_100

	.elftype	@"ET_EXEC"


//--------------------- .note.nv.tkinfo           --------------------------
	.section	.note.nv.tkinfo,"",@"SHT_NOTE"
	.sectionflags	@"SHF_NOTE_NV_TKINFO"
	.tkinfo
        /*0018*/ 	.word	0x00000002
        /*0030*/ 	.string	""
        /*0030*/ 	.string	"ptxas"
        /*0030*/ 	.string	"Cuda compilation tools, release 13.0, V13.0.88"
        /*0030*/ 	.string	"Build cuda_13.0.r13.0/compiler.36424714_0"
        /*0030*/ 	.string	"-arch sm_100 -m 64 "



//--------------------- .note.nv.cuinfo           --------------------------
	.section	.note.nv.cuinfo,"",@"SHT_NOTE"
	.sectionflags	@"SHF_NOTE_NV_CUINFO"
        /*0018*/ 	.short	0x0002
        /*001a*/ 	.short	0x0064
        /*001c*/ 	.short	0x0082
	.zero		2


//--------------------- .nv.info                  --------------------------
	.section	.nv.info,"",@"SHT_CUDA_INFO"
	.align	4


	//----- nvinfo : EIATTR_REGCOUNT
	.align		4
        /*0000*/ 	.byte	0x04, 0x2f
        /*0002*/ 	.short	(.L_1 - .L_0)
	.align		4
.L_0:
        /*0004*/ 	.word	index@(_Z18incr_out_with_incrPiS_)
        /*0008*/ 	.word	0x0000000c


	//----- nvinfo : EIATTR_FRAME_SIZE
	.align		4
.L_1:
        /*000c*/ 	.byte	0x04, 0x11
        /*000e*/ 	.short	(.L_3 - .L_2)
	.align		4
.L_2:
        /*0010*/ 	.word	index@(_Z18incr_out_with_incrPiS_)
        /*0014*/ 	.word	0x00000000


	//----- nvinfo : EIATTR_REGCOUNT
	.align		4
.L_3:
        /*0018*/ 	.byte	0x04, 0x2f
        /*001a*/ 	.short	(.L_5 - .L_4)
	.align		4
.L_4:
        /*001c*/ 	.word	index@(_Z15prefix_sum_colsPiS_S_)
        /*0020*/ 	.word	0x00000016


	//----- nvinfo : EIATTR_FRAME_SIZE
	.align		4
.L_5:
        /*0024*/ 	.byte	0x04, 0x11
        /*0026*/ 	.short	(.L_7 - .L_6)
	.align		4
.L_6:
        /*0028*/ 	.word	index@(_Z15prefix_sum_colsPiS_S_)
        /*002c*/ 	.word	0x00000000


	//----- nvinfo : EIATTR_REGCOUNT
	.align		4
.L_7:
        /*0030*/ 	.byte	0x04, 0x2f
        /*0032*/ 	.short	(.L_9 - .L_8)
	.align		4
.L_8:
        /*0034*/ 	.word	index@(_Z11reduce_rowsPiS_)
        /*0038*/ 	.word	0x0000000c


	//----- nvinfo : EIATTR_FRAME_SIZE
	.align		4
.L_9:
        /*003c*/ 	.byte	0x04, 0x11
        /*003e*/ 	.short	(.L_11 - .L_10)
	.align		4
.L_10:
        /*0040*/ 	.word	index@(_Z11reduce_rowsPiS_)
        /*0044*/ 	.word	0x00000000


	//----- nvinfo : EIATTR_REGCOUNT
	.align		4
.L_11:
        /*0048*/ 	.byte	0x04, 0x2f
        /*004a*/ 	.short	(.L_13 - .L_12)
	.align		4
.L_12:
        /*004c*/ 	.word	index@(_Z11reduce_tempPiS_ii)
        /*0050*/ 	.word	0x00000019


	//----- nvinfo : EIATTR_FRAME_SIZE
	.align		4
.L_13:
        /*0054*/ 	.byte	0x04, 0x11
        /*0056*/ 	.short	(.L_15 - .L_14)
	.align		4
.L_14:
        /*0058*/ 	.word	index@(_Z11reduce_tempPiS_ii)
        /*005c*/ 	.word	0x00000000


	//----- nvinfo : EIATTR_MIN_STACK_SIZE
	.align		4
.L_15:
        /*0060*/ 	.byte	0x04, 0x12
        /*0062*/ 	.short	(.L_17 - .L_16)
	.align		4
.L_16:
        /*0064*/ 	.word	index@(_Z11reduce_tempPiS_ii)
        /*0068*/ 	.word	0x00000000


	//----- nvinfo : EIATTR_MIN_STACK_SIZE
	.align		4
.L_17:
        /*006c*/ 	.byte	0x04, 0x12
        /*006e*/ 	.short	(.L_19 - .L_18)
	.align		4
.L_18:
        /*0070*/ 	.word	index@(_Z11reduce_rowsPiS_)
        /*0074*/ 	.word	0x00000000


	//----- nvinfo : EIATTR_MIN_STACK_SIZE
	.align		4
.L_19:
        /*0078*/ 	.byte	0x04, 0x12
        /*007a*/ 	.short	(.L_21 - .L_20)
	.align		4
.L_20:
        /*007c*/ 	.word	index@(_Z15prefix_sum_colsPiS_S_)
        /*0080*/ 	.word	0x00000000


	//----- nvinfo : EIATTR_MIN_STACK_SIZE
	.align		4
.L_21:
        /*0084*/ 	.byte	0x04, 0x12
        /*0086*/ 	.short	(.L_23 - .L_22)
	.align		4
.L_22:
        /*0088*/ 	.word	index@(_Z18incr_out_with_incrPiS_)
        /*008c*/ 	.word	0x00000000
.L_23:


//--------------------- .nv.compat                --------------------------
	.section	.nv.compat,"",@"SHT_CUDA_COMPAT_INFO"
	.align	4
        /*0000*/ 	.byte	0x02, 0x09, 0x00, 0x00, 0x02, 0x02, 0x01, 0x00, 0x02, 0x05, 0x05, 0x00, 0x03, 0x07, 0x01, 0x01
        /*0010*/ 	.byte	0x02, 0x03, 0x00, 0x00, 0x02, 0x06, 0x01, 0x00, 0x04, 0x0b, 0x08, 0x00, 0x09, 0x00, 0x00, 0x00
        /*0020*/ 	.byte	0x00, 0x00, 0x00, 0x00


//--------------------- .nv.info._Z11reduce_tempPiS_ii --------------------------
	.section	.nv.info._Z11reduce_tempPiS_ii,"",@"SHT_CUDA_INFO"
	.sectionflags	@""
	.align	4


	//----- nvinfo : EIATTR_CUDA_API_VERSION
	.align		4
        /*0000*/ 	.byte	0x04, 0x37
        /*0002*/ 	.short	(.L_25 - .L_24)
.L_24:
        /*0004*/ 	.word	0x00000082


	//----- nvinfo : EIATTR_KPARAM_INFO
	.align		4
.L_25:
        /*0008*/ 	.byte	0x04, 0x17
        /*000a*/ 	.short	(.L_27 - .L_26)
.L_26:
        /*000c*/ 	.word	0x00000000
        /*0010*/ 	.short	0x0003
        /*0012*/ 	.short	0x0014
        /*0014*/ 	.byte	0x00, 0xf0, 0x11, 0x00


	//----- nvinfo : EIATTR_KPARAM_INFO
	.align		4
.L_27:
        /*0018*/ 	.byte	0x04, 0x17
        /*001a*/ 	.short	(.L_29 - .L_28)
.L_28:
        /*001c*/ 	.word	0x00000000
        /*0020*/ 	.short	0x0002
        /*0022*/ 	.short	0x0010
        /*0024*/ 	.byte	0x00, 0xf0, 0x11, 0x00


	//----- nvinfo : EIATTR_KPARAM_INFO
	.align		4
.L_29:
        /*0028*/ 	.byte	0x04, 0x17
        /*002a*/ 	.short	(.L_31 - .L_30)
.L_30:
        /*002c*/ 	.word	0x00000000
        /*0030*/ 	.short	0x0001
        /*0032*/ 	.short	0x0008
        /*0034*/ 	.byte	0x00, 0xf5, 0x21, 0x00


	//----- nvinfo : EIATTR_KPARAM_INFO
	.align		4
.L_31:
        /*0038*/ 	.byte	0x04, 0x17
        /*003a*/ 	.short	(.L_33 - .L_32)
.L_32:
        /*003c*/ 	.word	0x00000000
        /*0040*/ 	.short	0x0000
        /*0042*/ 	.short	0x0000
        /*0044*/ 	.byte	0x00, 0xf5, 0x21, 0x00


	//----- nvinfo : EIATTR_SPARSE_MMA_MASK
	.align		4
.L_33:
        /*0048*/ 	.byte	0x03, 0x50
        /*004a*/ 	.short	0x0000


	//----- nvinfo : EIATTR_MAXREG_COUNT
	.align		4
        /*004c*/ 	.byte	0x03, 0x1b
        /*004e*/ 	.short	0x00ff


	//----- nvinfo : EIATTR_MERCURY_ISA_VERSION
	.align		4
        /*0050*/ 	.byte	0x03, 0x5f
        /*0052*/ 	.short	0x0101


	//----- nvinfo : EIATTR_VRC_CTA_INIT_COUNT
	.align		4
        /*0054*/ 	.byte	0x02, 0x4a
	.zero		1
	.zero		1


	//----- nvinfo : EIATTR_EXIT_INSTR_OFFSETS
	.align		4
        /*0058*/ 	.byte	0x04, 0x1c
        /*005a*/ 	.short	(.L_35 - .L_34)


	//   ....[0]....
.L_34:
        /*005c*/ 	.word	0x00000070


	//   ....[1]....
        /*0060*/ 	.word	0x000006c0


	//----- nvinfo : EIATTR_CBANK_PARAM_SIZE
	.align		4
.L_35:
        /*0064*/ 	.byte	0x03, 0x19
        /*0066*/ 	.short	0x0018


	//----- nvinfo : EIATTR_PARAM_CBANK
	.align		4
        /*0068*/ 	.byte	0x04, 0x0a
        /*006a*/ 	.short	(.L_37 - .L_36)
	.align		4
.L_36:
        /*006c*/ 	.word	index@(.nv.constant0._Z11reduce_tempPiS_ii)
        /*0070*/ 	.short	0x0380
        /*0072*/ 	.short	0x0018


	//----- nvinfo : EIATTR_SW_WAR
	.align		4
.L_37:
        /*0074*/ 	.byte	0x04, 0x36
        /*0076*/ 	.short	(.L_39 - .L_38)
.L_38:
        /*0078*/ 	.word	0x00000008
.L_39:


//--------------------- .nv.info._Z11reduce_rowsPiS_ --------------------------
	.section	.nv.info._Z11reduce_rowsPiS_,"",@"SHT_CUDA_INFO"
	.sectionflags	@""
	.align	4


	//----- nvinfo : EIATTR_CUDA_API_VERSION
	.align		4
        /*0000*/ 	.byte	0x04, 0x37
        /*0002*/ 	.short	(.L_41 - .L_40)
.L_40:
        /*0004*/ 	.word	0x00000082


	//----- nvinfo : EIATTR_KPARAM_INFO
	.align		4
.L_41:
        /*0008*/ 	.byte	0x04, 0x17
        /*000a*/ 	.short	(.L_43 - .L_42)
.L_42:
        /*000c*/ 	.word	0x00000000
        /*0010*/ 	.short	0x0001
        /*0012*/ 	.short	0x0008
        /*0014*/ 	.byte	0x00, 0xf5, 0x21, 0x00


	//----- nvinfo : EIATTR_KPARAM_INFO
	.align		4
.L_43:
        /*0018*/ 	.byte	0x04, 0x17
        /*001a*/ 	.short	(.L_45 - .L_44)
.L_44:
        /*001c*/ 	.word	0x00000000
        /*0020*/ 	.short	0x0000
        /*0022*/ 	.short	0x0000
        /*0024*/ 	.byte	0x00, 0xf5, 0x21, 0x00


	//----- nvinfo : EIATTR_SPARSE_MMA_MASK
	.align		4
.L_45:
        /*0028*/ 	.byte	0x03, 0x50
        /*002a*/ 	.short	0x0000


	//----- nvinfo : EIATTR_MAXREG_COUNT
	.align		4
        /*002c*/ 	.byte	0x03, 0x1b
        /*002e*/ 	.short	0x00ff


	//----- nvinfo : EIATTR_NUM_BARRIERS
	.align		4
        /*0030*/ 	.byte	0x02, 0x4c
        /*0032*/ 	.byte	0x01
	.zero		1


	//----- nvinfo : EIATTR_MERCURY_ISA_VERSION
	.align		4
        /*0034*/ 	.byte	0x03, 0x5f
        /*0036*/ 	.short	0x0101


	//----- nvinfo : EIATTR_VRC_CTA_INIT_COUNT
	.align		4
        /*0038*/ 	.byte	0x02, 0x4a
	.zero		1
	.zero		1


	//----- nvinfo : EIATTR_EXIT_INSTR_OFFSETS
	.align		4
        /*003c*/ 	.byte	0x04, 0x1c
        /*003e*/ 	.short	(.L_47 - .L_46)


	//   ....[0]....
.L_46:
        /*0040*/ 	.word	0x00000240


	//   ....[1]....
        /*0044*/ 	.word	0x000002c0


	//----- nvinfo : EIATTR_CBANK_PARAM_SIZE
	.align		4
.L_47:
        /*0048*/ 	.byte	0x03, 0x19
        /*004a*/ 	.short	0x0010


	//----- nvinfo : EIATTR_PARAM_CBANK
	.align		4
        /*004c*/ 	.byte	0x04, 0x0a
        /*004e*/ 	.short	(.L_49 - .L_48)
	.align		4
.L_48:
        /*0050*/ 	.word	index@(.nv.constant0._Z11reduce_rowsPiS_)
        /*0054*/ 	.short	0x0380
        /*0056*/ 	.short	0x0010


	//----- nvinfo : EIATTR_SW_WAR
	.align		4
.L_49:
        /*0058*/ 	.byte	0x04, 0x36
        /*005a*/ 	.short	(.L_51 - .L_50)
.L_50:
        /*005c*/ 	.word	0x00000008
.L_51:


//--------------------- .nv.info._Z15prefix_sum_colsPiS_S_ --------------------------
	.section	.nv.info._Z15prefix_sum_colsPiS_S_,"",@"SHT_CUDA_INFO"
	.sectionflags	@""
	.align	4


	//----- nvinfo : EIATTR_CUDA_API_VERSION
	.align		4
        /*0000*/ 	.byte	0x04, 0x37
        /*0002*/ 	.short	(.L_53 - .L_52)
.L_52:
        /*0004*/ 	.word	0x00000082


	//----- nvinfo : EIATTR_KPARAM_INFO
	.align		4
.L_53:
        /*0008*/ 	.byte	0x04, 0x17
        /*000a*/ 	.short	(.L_55 - .L_54)
.L_54:
        /*000c*/ 	.word	0x00000000
        /*0010*/ 	.short	0x0002
        /*0012*/ 	.short	0x0010
        /*0014*/ 	.byte	0x00, 0xf5, 0x21, 0x00


	//----- nvinfo : EIATTR_KPARAM_INFO
	.align		4
.L_55:
        /*0018*/ 	.byte	0x04, 0x17
        /*001a*/ 	.short	(.L_57 - .L_56)
.L_56:
        /*001c*/ 	.word	0x00000000
        /*0020*/ 	.short	0x0001
        /*0022*/ 	.short	0x0008
        /*0024*/ 	.byte	0x00, 0xf5, 0x21, 0x00


	//----- nvinfo : EIATTR_KPARAM_INFO
	.align		4
.L_57:
        /*0028*/ 	.byte	0x04, 0x17
        /*002a*/ 	.short	(.L_59 - .L_58)
.L_58:
        /*002c*/ 	.word	0x00000000
        /*0030*/ 	.short	0x0000
        /*0032*/ 	.short	0x0000
        /*0034*/ 	.byte	0x00, 0xf5, 0x21, 0x00


	//----- nvinfo : EIATTR_SPARSE_MMA_MASK
	.align		4
.L_59:
        /*0038*/ 	.byte	0x03, 0x50
        /*003a*/ 	.short	0x0000


	//----- nvinfo : EIATTR_MAXREG_COUNT
	.align		4
        /*003c*/ 	.byte	0x03, 0x1b
        /*003e*/ 	.short	0x00ff


	//----- nvinfo : EIATTR_NUM_BARRIERS
	.align		4
        /*0040*/ 	.byte	0x02, 0x4c
        /*0042*/ 	.byte	0x01
	.zero		1


	//----- nvinfo : EIATTR_MERCURY_ISA_VERSION
	.align		4
        /*0044*/ 	.byte	0x03, 0x5f
        /*0046*/ 	.short	0x0101


	//----- nvinfo : EIATTR_VRC_CTA_INIT_COUNT
	.align		4
        /*0048*/ 	.byte	0x02, 0x4a
	.zero		1
	.zero		1


	//----- nvinfo : EIATTR_EXIT_INSTR_OFFSETS
	.align		4
        /*004c*/ 	.byte	0x04, 0x1c
        /*004e*/ 	.short	(.L_61 - .L_60)


	//   ....[0]....
.L_60:
        /*0050*/ 	.word	0x000004d0


	//----- nvinfo : EIATTR_CBANK_PARAM_SIZE
	.align		4
.L_61:
        /*0054*/ 	.byte	0x03, 0x19
        /*0056*/ 	.short	0x0018


	//----- nvinfo : EIATTR_PARAM_CBANK
	.align		4
        /*0058*/ 	.byte	0x04, 0x0a
        /*005a*/ 	.short	(.L_63 - .L_62)
	.align		4
.L_62:
        /*005c*/ 	.word	index@(.nv.constant0._Z15prefix_sum_colsPiS_S_)
        /*0060*/ 	.short	0x0380
        /*0062*/ 	.short	0x0018


	//----- nvinfo : EIATTR_SW_WAR
	.align		4
.L_63:
        /*0064*/ 	.byte	0x04, 0x36
        /*0066*/ 	.short	(.L_65 - .L_64)
.L_64:
        /*0068*/ 	.word	0x00000008
.L_65:


//--------------------- .nv.info._Z18incr_out_with_incrPiS_ --------------------------
	.section	.nv.info._Z18incr_out_with_incrPiS_,"",@"SHT_CUDA_INFO"
	.sectionflags	@""
	.align	4


	//----- nvinfo : EIATTR_CUDA_API_VERSION
	.align		4
        /*0000*/ 	.byte	0x04, 0x37
        /*0002*/ 	.short	(.L_67 - .L_66)
.L_66:
        /*0004*/ 	.word	0x00000082


	//----- nvinfo : EIATTR_KPARAM_INFO
	.align		4
.L_67:
        /*0008*/ 	.byte	0x04, 0x17
        /*000a*/ 	.short	(.L_69 - .L_68)
.L_68:
        /*000c*/ 	.word	0x00000000
        /*0010*/ 	.short	0x0001
        /*0012*/ 	.short	0x0008
        /*0014*/ 	.byte	0x00, 0xf5, 0x21, 0x00


	//----- nvinfo : EIATTR_KPARAM_INFO
	.align		4
.L_69:
        /*0018*/ 	.byte	0x04, 0x17
        /*001a*/ 	.short	(.L_71 - .L_70)
.L_70:
        /*001c*/ 	.word	0x00000000
        /*0020*/ 	.short	0x0000
        /*0022*/ 	.short	0x0000
        /*0024*/ 	.byte	0x00, 0xf5, 0x21, 0x00


	//----- nvinfo : EIATTR_SPARSE_MMA_MASK
	.align		4
.L_71:
        /*0028*/ 	.byte	0x03, 0x50
        /*002a*/ 	.short	0x0000


	//----- nvinfo : EIATTR_MAXREG_COUNT
	.align		4
        /*002c*/ 	.byte	0x03, 0x1b
        /*002e*/ 	.short	0x00ff


	//----- nvinfo : EIATTR_MERCURY_ISA_VERSION
	.align		4
        /*0030*/ 	.byte	0x03, 0x5f
        /*0032*/ 	.short	0x0101


	//----- nvinfo : EIATTR_VRC_CTA_INIT_COUNT
	.align		4
        /*0034*/ 	.byte	0x02, 0x4a
	.zero		1
	.zero		1


	//----- nvinfo : EIATTR_EXIT_INSTR_OFFSETS
	.align		4
        /*0038*/ 	.byte	0x04, 0x1c
        /*003a*/ 	.short	(.L_73 - .L_72)


	//   ....[0]....
.L_72:
        /*003c*/ 	.word	0x00000030


	//   ....[1]....
        /*0040*/ 	.word	0x00000150


	//----- nvinfo : EIATTR_CBANK_PARAM_SIZE
	.align		4
.L_73:
        /*0044*/ 	.byte	0x03, 0x19
        /*0046*/ 	.short	0x0010


	//----- nvinfo : EIATTR_PARAM_CBANK
	.align		4
        /*0048*/ 	.byte	0x04, 0x0a
        /*004a*/ 	.short	(.L_75 - .L_74)
	.align		4
.L_74:
        /*004c*/ 	.word	index@(.nv.constant0._Z18incr_out_with_incrPiS_)
        /*0050*/ 	.short	0x0380
        /*0052*/ 	.short	0x0010


	//----- nvinfo : EIATTR_SW_WAR
	.align		4
.L_75:
        /*0054*/ 	.byte	0x04, 0x36
        /*0056*/ 	.short	(.L_77 - .L_76)
.L_76:
        /*0058*/ 	.word	0x00000008
.L_77:


//--------------------- .nv.callgraph             --------------------------
	.section	.nv.callgraph,"",@"SHT_CUDA_CALLGRAPH"
	.align	4
	.sectionentsize	8
	.align		4
        /*0000*/ 	.word	0x00000000
	.align		4
        /*0004*/ 	.word	0xffffffff
	.align		4
        /*0008*/ 	.word	0x00000000
	.align		4
        /*000c*/ 	.word	0xfffffffe
	.align		4
        /*0010*/ 	.word	0x00000000
	.align		4
        /*0014*/ 	.word	0xfffffffd
	.align		4
        /*0018*/ 	.word	0x00000000
	.align		4
        /*001c*/ 	.word	0xfffffffc


//--------------------- .text._Z11reduce_tempPiS_ii --------------------------
	.section	.text._Z11reduce_tempPiS_ii,"ax",@progbits
	.align	128
        .global         _Z11reduce_tempPiS_ii
        .type           _Z11reduce_tempPiS_ii,@function
        .size           _Z11reduce_tempPiS_ii,(.L_x_14 - _Z11reduce_tempPiS_ii)
        .other          _Z11reduce_tempPiS_ii,@"STO_CUDA_ENTRY STV_DEFAULT"
_Z11reduce_tempPiS_ii:
.text._Z11reduce_tempPiS_ii:
[----:B------:R-:W-:Y:S01]  /*0000*/  LDC R1, c[0x0][0x37c] ;  /* 0x0000df00ff017b82 */ /* 0x000fe20000000800 */
[----:B------:R-:W0:Y:S07]  /*0010*/  S2R R3, SR_TID.X ;  /* 0x0000000000037919 */ /* 0x000e2e0000002100 */
[----:B------:R-:W0:Y:S01]  /*0020*/  S2UR UR4, SR_CTAID.X ;  /* 0x00000000000479c3 */ /* 0x000e220000002500 */
[----:B------:R-:W1:Y:S07]  /*0030*/  LDCU UR5, c[0x0][0x394] ;  /* 0x00007280ff0577ac */ /* 0x000e6e0008000800 */
[----:B------:R-:W0:Y:S02]  /*0040*/  LDC R0, c[0x0][0x360] ;  /* 0x0000d800ff007b82 */ /* 0x000e240000000800 */
[----:B0-----:R-:W-:-:S05]  /*0050*/  IMAD R0, R0, UR4, R3 ;  /* 0x0000000400007c24 */ /* 0x001fca000f8e0203 */
[----:B-1----:R-:W-:-:S13]  /*0060*/  ISETP.GE.AND P0, PT, R0, UR5, PT ;  /* 0x0000000500007c0c */ /* 0x002fda000bf06270 */
[----:B------:R-:W-:Y:S05]  /*0070*/  @P0 EXIT ;  /* 0x000000000000094d */ /* 0x000fea0003800000 */
[----:B------:R-:W0:Y:S01]  /*0080*/  LDCU UR7, c[0x0][0x390] ;  /* 0x00007200ff0777ac */ /* 0x000e220008000800 */
[----:B------:R-:W-:Y:S01]  /*0090*/  IMAD.MOV.U32 R2, RZ, RZ, RZ ;  /* 0x000000ffff027224 */ /* 0x000fe200078e00ff */
[----:B------:R-:W1:Y:S01]  /*00a0*/  LDCU.64 UR12, c[0x0][0x358] ;  /* 0x00006b00ff0c77ac */ /* 0x000e620008000a00 */
[----:B0-----:R-:W-:-:S09]  /*00b0*/  UISETP.GE.AND UP0, UPT, UR7, 0x1, UPT ;  /* 0x000000010700788c */ /* 0x001fd2000bf06270 */
[----:B-1----:R-:W-:Y:S05]  /*00c0*/  BRA.U !UP0, `(.L_x_0) ;  /* 0x0000000508707547 */ /* 0x002fea000b800000 */
[----:B------:R-:W-:Y:S02]  /*00d0*/  UISETP.GE.U32.AND UP1, UPT, UR7, 0x10, UPT ;  /* 0x000000100700788c */ /* 0x000fe4000bf26070 */
[----:B------:R-:W-:Y:S01]  /*00e0*/  IMAD R3, R0, UR7, RZ ;  /* 0x0000000700037c24 */ /* 0x000fe2000f8e02ff */
[----:B------:R-:W-:Y:S01]  /*00f0*/  ULOP3.LUT UR10, UR7, 0xf, URZ, 0xc0, !UPT ;  /* 0x0000000f070a7892 */ /* 0x000fe2000f8ec0ff */
[----:B------:R-:W-:Y:S01]  /*0100*/  IMAD.MOV.U32 R2, RZ, RZ, RZ ;  /* 0x000000ffff027224 */ /* 0x000fe200078e00ff */
[----:B------:R-:W-:Y:S02]  /*0110*/  UMOV UR4, URZ ;  /* 0x000000ff00047c82 */ /* 0x000fe40008000000 */
[----:B------:R-:W-:Y:S02]  /*0120*/  UISETP.NE.AND UP0, UPT, UR10, URZ, UPT ;  /* 0x000000ff0a00728c */ /* 0x000fe4000bf05270 */
[----:B------:R-:W-:Y:S09]  /*0130*/  BRA.U !UP1, `(.L_x_1) ;  /* 0x0000000109987547 */ /* 0x000ff2000b800000 */
[----:B------:R-:W0:Y:S01]  /*0140*/  LDCU.64 UR8, c[0x0][0x380] ;  /* 0x00007000ff0877ac */ /* 0x000e220008000a00 */
[----:B------:R-:W-:Y:S02]  /*0150*/  IMAD.MOV.U32 R2, RZ, RZ, RZ ;  /* 0x000000ffff027224 */ /* 0x000fe400078e00ff */
[----:B------:R-:W-:Y:S01]  /*0160*/  IMAD.MOV.U32 R6, RZ, RZ, R3 ;  /* 0x000000ffff067224 */ /* 0x000fe200078e0003 */
[----:B------:R-:W-:Y:S02]  /*0170*/  ULOP3.LUT UR4, UR7, 0x7ffffff0, URZ, 0xc0, !UPT ;  /* 0x7ffffff007047892 */ /* 0x000fe4000f8ec0ff */
[----:B0-----:R-:W-:Y:S02]  /*0180*/  UIADD3 UR5, UP1, UPT, UR8, 0x20, URZ ;  /* 0x0000002008057890 */ /* 0x001fe4000ff3e0ff */
[----:B------:R-:W-:Y:S02]  /*0190*/  UIADD3 UR8, UPT, UPT, -UR4, URZ, URZ ;  /* 0x000000ff04087290 */ /* 0x000fe4000fffe1ff */
[----:B------:R-:W-:-:S12]  /*01a0*/  UIADD3.X UR6, UPT, UPT, URZ, UR9, URZ, UP1, !UPT ;  /* 0x00000009ff067290 */ /* 0x000fd80008ffe4ff */
.L_x_2:
[----:B------:R-:W-:Y:S01]  /*01b0*/  MOV R4, UR5 ;  /* 0x0000000500047c02 */ /* 0x000fe20008000f00 */
[----:B------:R-:W-:-:S04]  /*01c0*/  IMAD.U32 R5, RZ, RZ, UR6 ;  /* 0x00000006ff057e24 */ /* 0x000fc8000f8e00ff */
[----:B------:R-:W-:-:S05]  /*01d0*/  IMAD.WIDE R4, R6, 0x4, R4 ;  /* 0x0000000406047825 */ /* 0x000fca00078e0204 */
[----:B------:R-:W2:Y:S04]  /*01e0*/  LDG.E R7, desc[UR12][R4.64+-0x20] ;  /* 0xffffe00c04077981 */ /* 0x000ea8000c1e1900 */
[----:B------:R-:W2:Y:S04]  /*01f0*/  LDG.E R8, desc[UR12][R4.64+-0x1c] ;  /* 0xffffe40c04087981 */ /* 0x000ea8000c1e1900 */
[----:B------:R-:W3:Y:S04]  /*0200*/  LDG.E R10, desc[UR12][R4.64+-0x18] ;  /* 0xffffe80c040a7981 */ /* 0x000ee8000c1e1900 */
[----:B------:R-:W3:Y:S04]  /*0210*/  LDG.E R9, desc[UR12][R4.64+-0x14] ;  /* 0xffffec0c04097981 */ /* 0x000ee8000c1e1900 */
[----:B------:R-:W4:Y:S04]  /*0220*/  LDG.E R12, desc[UR12][R4.64+-0x10] ;  /* 0xfffff00c040c7981 */ /* 0x000f28000c1e1900 */
[----:B------:R-:W4:Y:S04]  /*0230*/  LDG.E R11, desc[UR12][R4.64+-0xc] ;  /* 0xfffff40c040b7981 */ /* 0x000f28000c1e1900 */
[----:B------:R-:W5:Y:S04]  /*0240*/  LDG.E R14, desc[UR12][R4.64+-0x8] ;  /* 0xfffff80c040e7981 */ /* 0x000f68000c1e1900 */
        /* <DEDUP_REMOVED lines=8> */
[----:B------:R-:W5:Y:S01]  /*02d0*/  LDG.E R21, desc[UR12][R4.64+0x1c] ;  /* 0x00001c0c04157981 */ /* 0x000f62000c1e1900 */
[----:B------:R-:W-:Y:S01]  /*02e0*/  UIADD3 UR8, UPT, UPT, UR8, 0x10, URZ ;  /* 0x0000001008087890 */ /* 0x000fe2000fffe0ff */
[----:B------:R-:W-:-:S03]  /*02f0*/  VIADD R6, R6, 0x10 ;  /* 0x0000001006067836 */ /* 0x000fc60000000000 */
[----:B------:R-:W-:Y:S01]  /*0300*/  UISETP.NE.AND UP1, UPT, UR8, URZ, UPT ;  /* 0x000000ff0800728c */ /* 0x000fe2000bf25270 */
[----:B--2---:R-:W-:-:S04]  /*0310*/  IADD3 R7, PT, PT, R8, R7, R2 ;  /* 0x0000000708077210 */ /* 0x004fc80007ffe002 */
[----:B---3--:R-:W-:-:S04]  /*0320*/  IADD3 R7, PT, PT, R9, R10, R7 ;  /* 0x0000000a09077210 */ /* 0x008fc80007ffe007 */
[----:B----4-:R-:W-:-:S04]  /*0330*/  IADD3 R7, PT, PT, R11, R12, R7 ;  /* 0x0000000c0b077210 */ /* 0x010fc80007ffe007 */
[----:B-----5:R-:W-:-:S04]  /*0340*/  IADD3 R7, PT, PT, R13, R14, R7 ;  /* 0x0000000e0d077210 */ /* 0x020fc80007ffe007 */
[----:B------:R-:W-:-:S04]  /*0350*/  IADD3 R7, PT, PT, R15, R16, R7 ;  /* 0x000000100f077210 */ /* 0x000fc80007ffe007 */
[----:B------:R-:W-:-:S04]  /*0360*/  IADD3 R7, PT, PT, R17, R18, R7 ;  /* 0x0000001211077210 */ /* 0x000fc80007ffe007 */
[----:B------:R-:W-:-:S04]  /*0370*/  IADD3 R7, PT, PT, R19, R20, R7 ;  /* 0x0000001413077210 */ /* 0x000fc80007ffe007 */
[----:B------:R-:W-:Y:S01]  /*0380*/  IADD3 R2, PT, PT, R21, R22, R7 ;  /* 0x0000001615027210 */ /* 0x000fe20007ffe007 */
[----:B------:R-:W-:Y:S06]  /*0390*/  BRA.U UP1, `(.L_x_2) ;  /* 0xfffffffd01847547 */ /* 0x000fec000b83ffff */
.L_x_1:
[----:B------:R-:W-:Y:S05]  /*03a0*/  BRA.U !UP0, `(.L_x_0) ;  /* 0x0000000108b87547 */ /* 0x000fea000b800000 */
[----:B------:R-:W-:Y:S02]  /*03b0*/  UISETP.GE.U32.AND UP0, UPT, UR10, 0x8, UPT ;  /* 0x000000080a00788c */ /* 0x000fe4000bf06070 */
[----:B------:R-:W-:-:S04]  /*03c0*/  ULOP3.LUT UR6, UR7, 0x7, URZ, 0xc0, !UPT ;  /* 0x0000000707067892 */ /* 0x000fc8000f8ec0ff */
[----:B------:R-:W-:-:S03]  /*03d0*/  UISETP.NE.AND UP1, UPT, UR6, URZ, UPT ;  /* 0x000000ff0600728c */ /* 0x000fc6000bf25270 */
[----:B------:R-:W-:Y:S08]  /*03e0*/  BRA.U !UP0, `(.L_x_3) ;  /* 0x0000000108407547 */ /* 0x000ff0000b800000 */
[----:B------:R-:W0:Y:S01]  /*03f0*/  LDC.64 R4, c[0x0][0x380] ;  /* 0x0000e000ff047b82 */ /* 0x000e220000000a00 */
[----:B------:R-:W-:-:S05]  /*0400*/  IADD3 R7, PT, PT, R3, UR4, RZ ;  /* 0x0000000403077c10 */ /* 0x000fca000fffe0ff */
[----:B0-----:R-:W-:-:S05]  /*0410*/  IMAD.WIDE R4, R7, 0x4, R4 ;  /* 0x0000000407047825 */ /* 0x001fca00078e0204 */
[----:B------:R-:W2:Y:S04]  /*0420*/  LDG.E R7, desc[UR12][R4.64] ;  /* 0x0000000c04077981 */ /* 0x000ea8000c1e1900 */
[----:B------:R-:W2:Y:S04]  /*0430*/  LDG.E R6, desc[UR12][R4.64+0x4] ;  /* 0x0000040c04067981 */ /* 0x000ea8000c1e1900 */
[----:B------:R-:W3:Y:S04]  /*0440*/  LDG.E R9, desc[UR12][R4.64+0x8] ;  /* 0x0000080c04097981 */ /* 0x000ee8000c1e1900 */
[----:B------:R-:W3:Y:S04]  /*0450*/  LDG.E R8, desc[UR12][R4.64+0xc] ;  /* 0x00000c0c04087981 */ /* 0x000ee8000c1e1900 */
[----:B------:R-:W4:Y:S04]  /*0460*/  LDG.E R11, desc[UR12][R4.64+0x10] ;  /* 0x0000100c040b7981 */ /* 0x000f28000c1e1900 */
[----:B------:R-:W4:Y:S04]  /*0470*/  LDG.E R10, desc[UR12][R4.64+0x14] ;  /* 0x0000140c040a7981 */ /* 0x000f28000c1e1900 */
[----:B------:R-:W5:Y:S04]  /*0480*/  LDG.E R13, desc[UR12][R4.64+0x18] ;  /* 0x0000180c040d7981 */ /* 0x000f68000c1e1900 */
[----:B------:R-:W5:Y:S01]  /*0490*/  LDG.E R12, desc[UR12][R4.64+0x1c] ;  /* 0x00001c0c040c7981 */ /* 0x000f62000c1e1900 */
[----:B------:R-:W-:Y:S01]  /*04a0*/  UIADD3 UR4, UPT, UPT, UR4, 0x8, URZ ;  /* 0x0000000804047890 */ /* 0x000fe2000fffe0ff */
[----:B--2---:R-:W-:-:S04]  /*04b0*/  IADD3 R6, PT, PT, R6, R7, R2 ;  /* 0x0000000706067210 */ /* 0x004fc80007ffe002 */
[----:B---3--:R-:W-:-:S04]  /*04c0*/  IADD3 R6, PT, PT, R8, R9, R6 ;  /* 0x0000000908067210 */ /* 0x008fc80007ffe006 */
[----:B----4-:R-:W-:-:S04]  /*04d0*/  IADD3 R6, PT, PT, R10, R11, R6 ;  /* 0x0000000b0a067210 */ /* 0x010fc80007ffe006 */
[----:B-----5:R-:W-:-:S07]  /*04e0*/  IADD3 R2, PT, PT, R12, R13, R6 ;  /* 0x0000000d0c027210 */ /* 0x020fce0007ffe006 */
.L_x_3:
[----:B------:R-:W-:Y:S05]  /*04f0*/  BRA.U !UP1, `(.L_x_0) ;  /* 0x0000000109647547 */ /* 0x000fea000b800000 */
[----:B------:R-:W-:Y:S02]  /*0500*/  UISETP.GE.U32.AND UP0, UPT, UR6, 0x4, UPT ;  /* 0x000000040600788c */ /* 0x000fe4000bf06070 */
[----:B------:R-:W-:-:S04]  /*0510*/  ULOP3.LUT UR5, UR7, 0x3, URZ, 0xc0, !UPT ;  /* 0x0000000307057892 */ /* 0x000fc8000f8ec0ff */
[----:B------:R-:W-:-:S03]  /*0520*/  UISETP.NE.AND UP1, UPT, UR5, URZ, UPT ;  /* 0x000000ff0500728c */ /* 0x000fc6000bf25270 */
[----:B------:R-:W-:Y:S08]  /*0530*/  BRA.U !UP0, `(.L_x_4) ;  /* 0x0000000108287547 */ /* 0x000ff0000b800000 */
[----:B------:R-:W0:Y:S01]  /*0540*/  LDC.64 R4, c[0x0][0x380] ;  /* 0x0000e000ff047b82 */ /* 0x000e220000000a00 */
[----:B------:R-:W-:-:S04]  /*0550*/  VIADD R7, R3, UR4 ;  /* 0x0000000403077c36 */ /* 0x000fc80008000000 */
[----:B0-----:R-:W-:-:S05]  /*0560*/  IMAD.WIDE R4, R7, 0x4, R4 ;  /* 0x0000000407047825 */ /* 0x001fca00078e0204 */
[----:B------:R-:W2:Y:S04]  /*0570*/  LDG.E R7, desc[UR12][R4.64] ;  /* 0x0000000c04077981 */ /* 0x000ea8000c1e1900 */
[----:B------:R-:W2:Y:S04]  /*0580*/  LDG.E R6, desc[UR12][R4.64+0x4] ;  /* 0x0000040c04067981 */ /* 0x000ea8000c1e1900 */
[----:B------:R-:W3:Y:S04]  /*0590*/  LDG.E R9, desc[UR12][R4.64+0x8] ;  /* 0x0000080c04097981 */ /* 0x000ee8000c1e1900 */
[----:B------:R-:W3:Y:S01]  /*05a0*/  LDG.E R8, desc[UR12][R4.64+0xc] ;  /* 0x00000c0c04087981 */ /* 0x000ee2000c1e1900 */
[----:B------:R-:W-:Y:S01]  /*05b0*/  UIADD3 UR4, UPT, UPT, UR4, 0x4, URZ ;  /* 0x0000000404047890 */ /* 0x000fe2000fffe0ff */
[----:B--2---:R-:W-:-:S04]  /*05c0*/  IADD3 R2, PT, PT, R6, R7, R2 ;  /* 0x0000000706027210 */ /* 0x004fc80007ffe002 */
[----:B---3--:R-:W-:-:S07]  /*05d0*/  IADD3 R2, PT, PT, R8, R9, R2 ;  /* 0x0000000908027210 */ /* 0x008fce0007ffe002 */
.L_x_4:
[----:B------:R-:W-:Y:S05]  /*05e0*/  BRA.U !UP1, `(.L_x_0) ;  /* 0x0000000109287547 */ /* 0x000fea000b800000 */
[----:B------:R-:W0:Y:S01]  /*05f0*/  LDC.64 R6, c[0x0][0x380] ;  /* 0x0000e000ff067b82 */ /* 0x000e220000000a00 */
[----:B------:R-:W-:Y:S01]  /*0600*/  VIADD R3, R3, UR4 ;  /* 0x0000000403037c36 */ /* 0x000fe20008000000 */
[----:B------:R-:W-:-:S12]  /*0610*/  UIADD3 UR5, UPT, UPT, -UR5, URZ, URZ ;  /* 0x000000ff05057290 */ /* 0x000fd8000fffe1ff */
.L_x_5:
[----:B0-----:R-:W-:-:S06]  /*0620*/  IMAD.WIDE R4, R3, 0x4, R6 ;  /* 0x0000000403047825 */ /* 0x001fcc00078e0206 */
[----:B------:R-:W2:Y:S01]  /*0630*/  LDG.E R5, desc[UR12][R4.64] ;  /* 0x0000000c04057981 */ /* 0x000ea2000c1e1900 */
[----:B------:R-:W-:Y:S01]  /*0640*/  UIADD3 UR5, UPT, UPT, UR5, 0x1, URZ ;  /* 0x0000000105057890 */ /* 0x000fe2000fffe0ff */
[----:B------:R-:W-:-:S03]  /*0650*/  IADD3 R3, PT, PT, R3, 0x1, RZ ;  /* 0x0000000103037810 */ /* 0x000fc60007ffe0ff */
[----:B------:R-:W-:Y:S01]  /*0660*/  UISETP.NE.AND UP0, UPT, UR5, URZ, UPT ;  /* 0x000000ff0500728c */ /* 0x000fe2000bf05270 */
[----:B--2---:R-:W-:-:S08]  /*0670*/  IMAD.IADD R2, R5, 0x1, R2 ;  /* 0x0000000105027824 */ /* 0x004fd000078e0202 */
[----:B------:R-:W-:Y:S05]  /*0680*/  BRA.U UP0, `(.L_x_5) ;  /* 0xfffffffd00e47547 */ /* 0x000fea000b83ffff */
.L_x_0:
[----:B------:R-:W0:Y:S02]  /*0690*/  LDC.64 R4, c[0x0][0x388] ;  /* 0x0000e200ff047b82 */ /* 0x000e240000000a00 */
[----:B0-----:R-:W-:-:S05]  /*06a0*/  IMAD.WIDE R4, R0, 0x4, R4 ;  /* 0x0000000400047825 */ /* 0x001fca00078e0204 */
[----:B------:R-:W-:Y:S01]  /*06b0*/  STG.E desc[UR12][R4.64], R2 ;  /* 0x0000000204007986 */ /* 0x000fe2000c10190c */
[----:B------:R-:W-:Y:S05]  /*06c0*/  EXIT ;  /* 0x000000000000794d */ /* 0x000fea0003800000 */
.L_x_6:
[----:B------:R-:W-:-:S00]  /*06d0*/  BRA `(.L_x_6) ;  /* 0xfffffffc00fc7947 */ /* 0x000fc0000383ffff */
[----:B------:R-:W-:-:S00]  /*06e0*/  NOP ;  /* 0x0000000000007918 */ /* 0x000fc00000000000 */
        /* <DEDUP_REMOVED lines=9> */
.L_x_14:


//--------------------- .text._Z11reduce_rowsPiS_ --------------------------
	.section	.text._Z11reduce_rowsPiS_,"ax",@progbits
	.align	128
        .global         _Z11reduce_rowsPiS_
        .type           _Z11reduce_rowsPiS_,@function
        .size           _Z11reduce_rowsPiS_,(.L_x_15 - _Z11reduce_rowsPiS_)
        .other          _Z11reduce_rowsPiS_,@"STO_CUDA_ENTRY STV_DEFAULT"
_Z11reduce_rowsPiS_:
.text._Z11reduce_rowsPiS_:
[----:B------:R-:W-:Y:S01]  /*0000*/  LDC R1, c[0x0][0x37c] ;  /* 0x0000df00ff017b82 */ /* 0x000fe20000000800 */
[----:B------:R-:W0:Y:S01]  /*0010*/  S2R R0, SR_CTAID.Y ;  /* 0x0000000000007919 */ /* 0x000e220000002600 */
[----:B------:R-:W1:Y:S06]  /*0020*/  LDCU UR4, c[0x0][0x364] ;  /* 0x00006c80ff0477ac */ /* 0x000e6c0008000800 */
[----:B------:R-:W0:Y:S01]  /*0030*/  S2UR UR5, SR_CTAID.X ;  /* 0x00000000000579c3 */ /* 0x000e220000002500 */
[----:B------:R-:W2:Y:S01]  /*0040*/  S2R R9, SR_TID.X ;  /* 0x0000000000097919 */ /* 0x000ea20000002100 */
[----:B------:R-:W3:Y:S06]  /*0050*/  LDCU.64 UR6, c[0x0][0x358] ;  /* 0x00006b00ff0677ac */ /* 0x000eec0008000a00 */
[----:B------:R-:W0:Y:S08]  /*0060*/  LDC R5, c[0x0][0x374] ;  /* 0x0000dd00ff057b82 */ /* 0x000e300000000800 */
[----:B------:R-:W4:Y:S01]  /*0070*/  LDC.64 R2, c[0x0][0x380] ;  /* 0x0000e000ff027b82 */ /* 0x000f220000000a00 */
[----:B0-----:R-:W-:-:S04]  /*0080*/  IMAD R5, R5, UR5, R0 ;  /* 0x0000000505057c24 */ /* 0x001fc8000f8e0200 */
[----:B-1----:R-:W-:-:S05]  /*0090*/  IMAD R0, R5, UR4, RZ ;  /* 0x0000000405007c24 */ /* 0x002fca000f8e02ff */
[----:B--2---:R-:W-:-:S05]  /*00a0*/  LEA R7, R0, R9, 0x1 ;  /* 0x0000000900077211 */ /* 0x004fca00078e08ff */
[----:B----4-:R-:W-:-:S06]  /*00b0*/  IMAD.WIDE.U32 R2, R7, 0x4, R2 ;  /* 0x0000000407027825 */ /* 0x010fcc00078e0002 */
[----:B---3--:R-:W2:Y:S01]  /*00c0*/  LDG.E R2, desc[UR6][R2.64] ;  /* 0x0000000602027981 */ /* 0x008ea2000c1e1900 */
[----:B------:R-:W0:Y:S01]  /*00d0*/  S2UR UR5, SR_CgaCtaId ;  /* 0x00000000000579c3 */ /* 0x000e220000008800 */
[----:B------:R-:W-:Y:S01]  /*00e0*/  UMOV UR4, 0x400 ;  /* 0x0000040000047882 */ /* 0x000fe20000000000 */
[----:B------:R-:W1:Y:S01]  /*00f0*/  LDCU UR8, c[0x0][0x360] ;  /* 0x00006c00ff0877ac */ /* 0x000e620008000800 */
[----:B------:R-:W-:Y:S01]  /*0100*/  ISETP.NE.AND P0, PT, R9, RZ, PT ;  /* 0x000000ff0900720c */ /* 0x000fe20003f05270 */
[----:B-1----:R-:W-:Y:S02]  /*0110*/  UISETP.GE.U32.AND UP0, UPT, UR8, 0x2, UPT ;  /* 0x000000020800788c */ /* 0x002fe4000bf06070 */
[----:B0-----:R-:W-:-:S06]  /*0120*/  ULEA UR4, UR5, UR4, 0x18 ;  /* 0x0000000405047291 */ /* 0x001fcc000f8ec0ff */
[----:B------:R-:W-:-:S05]  /*0130*/  LEA R7, R9, UR4, 0x2 ;  /* 0x0000000409077c11 */ /* 0x000fca000f8e10ff */
[----:B--2---:R0:W-:Y:S01]  /*0140*/  STS [R7], R2 ;  /* 0x0000000207007388 */ /* 0x0041e20000000800 */
[----:B------:R-:W-:Y:S06]  /*0150*/  BAR.SYNC.DEFER_BLOCKING 0x0 ;  /* 0x0000000000007b1d */ /* 0x000fec0000010000 */
[----:B------:R-:W-:Y:S05]  /*0160*/  BRA.U !UP0, `(.L_x_7) ;  /* 0x0000000108347547 */ /* 0x000fea000b800000 */
[----:B------:R-:W-:-:S07]  /*0170*/  HFMA2 R0, -RZ, RZ, 0, 5.9604644775390625e-08 ;  /* 0x00000001ff007431 */ /* 0x000fce00000001ff */
.L_x_8:
[----:B------:R-:W-:-:S05]  /*0180*/  IMAD.SHL.U32 R6, R0, 0x2, RZ ;  /* 0x0000000200067824 */ /* 0x000fca00078e00ff */
[----:B0-----:R-:W-:-:S04]  /*0190*/  IADD3 R2, PT, PT, R6, -0x1, RZ ;  /* 0xffffffff06027810 */ /* 0x001fc80007ffe0ff */
[----:B------:R-:W-:-:S13]  /*01a0*/  LOP3.LUT P1, RZ, R2, R9, RZ, 0xc0, !PT ;  /* 0x0000000902ff7212 */ /* 0x000fda000782c0ff */
[----:B------:R-:W-:Y:S01]  /*01b0*/  @!P1 IMAD R2, R0, 0x4, R7 ;  /* 0x0000000400029824 */ /* 0x000fe200078e0207 */
[----:B------:R-:W-:Y:S01]  /*01c0*/  @!P1 LDS R3, [R7] ;  /* 0x0000000007039984 */ /* 0x000fe20000000800 */
[----:B------:R-:W-:-:S04]  /*01d0*/  IMAD.MOV.U32 R0, RZ, RZ, R6 ;  /* 0x000000ffff007224 */ /* 0x000fc800078e0006 */
[----:B------:R-:W0:Y:S02]  /*01e0*/  @!P1 LDS R2, [R2] ;  /* 0x0000000002029984 */ /* 0x000e240000000800 */
[----:B0-----:R-:W-:-:S05]  /*01f0*/  @!P1 IADD3 R4, PT, PT, R2, R3, RZ ;  /* 0x0000000302049210 */ /* 0x001fca0007ffe0ff */
[----:B------:R1:W-:Y:S01]  /*0200*/  @!P1 STS [R7], R4 ;  /* 0x0000000407009388 */ /* 0x0003e20000000800 */
[----:B------:R-:W-:Y:S01]  /*0210*/  BAR.SYNC.DEFER_BLOCKING 0x0 ;  /* 0x0000000000007b1d */ /* 0x000fe20000010000 */
[----:B------:R-:W-:-:S13]  /*0220*/  ISETP.GE.U32.AND P1, PT, R6, UR8, PT ;  /* 0x0000000806007c0c */ /* 0x000fda000bf26070 */
[----:B-1----:R-:W-:Y:S05]  /*0230*/  @!P1 BRA `(.L_x_8) ;  /* 0xfffffffc00d09947 */ /* 0x002fea000383ffff */
.L_x_7:
[----:B------:R-:W-:Y:S05]  /*0240*/  @P0 EXIT ;  /* 0x000000000000094d */ /* 0x000fea0003800000 */
[----:B------:R-:W1:Y:S01]  /*0250*/  S2UR UR5, SR_CgaCtaId ;  /* 0x00000000000579c3 */ /* 0x000e620000008800 */
[----:B------:R-:W-:-:S07]  /*0260*/  UMOV UR4, 0x400 ;  /* 0x0000040000047882 */ /* 0x000fce0000000000 */
[----:B0-----:R-:W0:Y:S01]  /*0270*/  LDC.64 R2, c[0x0][0x388] ;  /* 0x0000e200ff027b82 */ /* 0x001e220000000a00 */
[----:B-1----:R-:W-:Y:S01]  /*0280*/  ULEA UR4, UR5, UR4, 0x18 ;  /* 0x0000000405047291 */ /* 0x002fe2000f8ec0ff */
[----:B0-----:R-:W-:-:S08]  /*0290*/  IMAD.WIDE.U32 R2, R5, 0x4, R2 ;  /* 0x0000000405027825 */ /* 0x001fd000078e0002 */
[----:B------:R-:W0:Y:S04]  /*02a0*/  LDS R7, [UR4] ;  /* 0x00000004ff077984 */ /* 0x000e280008000800 */
[----:B0-----:R-:W-:Y:S01]  /*02b0*/  STG.E desc[UR6][R2.64], R7 ;  /* 0x0000000702007986 */ /* 0x001fe2000c101906 */
[----:B------:R-:W-:Y:S05]  /*02c0*/  EXIT ;  /* 0x000000000000794d */ /* 0x000fea0003800000 */
.L_x_9:
        /* <DEDUP_REMOVED lines=11> */
.L_x_15:


//--------------------- .text._Z15prefix_sum_colsPiS_S_ --------------------------
	.section	.text._Z15prefix_sum_colsPiS_S_,"ax",@progbits
	.align	128
        .global         _Z15prefix_sum_colsPiS_S_
        .type           _Z15prefix_sum_colsPiS_S_,@function
        .size           _Z15prefix_sum_colsPiS_S_,(.L_x_16 - _Z15prefix_sum_colsPiS_S_)
        .other          _Z15prefix_sum_colsPiS_S_,@"STO_CUDA_ENTRY STV_DEFAULT"
_Z15prefix_sum_colsPiS_S_:
.text._Z15prefix_sum_colsPiS_S_:
[----:B------:R-:W-:Y:S01]  /*0000*/  LDC R1, c[0x0][0x37c] ;  /* 0x0000df00ff017b82 */ /* 0x000fe20000000800 */
[----:B------:R-:W0:Y:S07]  /*0010*/  S2R R7, SR_TID.X ;  /* 0x0000000000077919 */ /* 0x000e2e0000002100 */
[----:B------:R-:W1:Y:S01]  /*0020*/  S2UR UR4, SR_CTAID.X ;  /* 0x00000000000479c3 */ /* 0x000e620000002500 */
[----:B------:R-:W2:Y:S01]  /*0030*/  LDCU.64 UR8, c[0x0][0x358] ;  /* 0x00006b00ff0877ac */ /* 0x000ea20008000a00 */
[----:B------:R-:W3:Y:S06]  /*0040*/  S2R R11, SR_CTAID.Y ;  /* 0x00000000000b7919 */ /* 0x000eec0000002600 */
[----:B------:R-:W4:Y:S01]  /*0050*/  LDC R19, c[0x0][0x360] ;  /* 0x0000d800ff137b82 */ /* 0x000f220000000800 */
[----:B------:R-:W1:Y:S07]  /*0060*/  LDCU UR5, c[0x0][0x374] ;  /* 0x00006e80ff0577ac */ /* 0x000e6e0008000800 */
[----:B------:R-:W5:Y:S01]  /*0070*/  LDC.64 R2, c[0x0][0x380] ;  /* 0x0000e000ff027b82 */ /* 0x000f620000000a00 */
[----:B-1----:R-:W-:Y:S01]  /*0080*/  UIMAD UR4, UR4, UR5, URZ ;  /* 0x00000005040472a4 */ /* 0x002fe2000f8e02ff */
[C---:B----4-:R-:W-:Y:S01]  /*0090*/  IMAD.SHL.U32 R8, R19.reuse, 0x2, RZ ;  /* 0x0000000213087824 */ /* 0x050fe200078e00ff */
[----:B0-----:R-:W-:-:S04]  /*00a0*/  IADD3 R5, PT, PT, R19, R7, RZ ;  /* 0x0000000713057210 */ /* 0x001fc80007ffe0ff */
[----:B---3--:R-:W-:-:S04]  /*00b0*/  IMAD R6, R8, UR4, R11 ;  /* 0x0000000408067c24 */ /* 0x008fc8000f8e020b */
[--C-:B------:R-:W-:Y:S02]  /*00c0*/  IMAD R0, R7, UR5, R6.reuse ;  /* 0x0000000507007c24 */ /* 0x100fe4000f8e0206 */
[----:B------:R-:W-:Y:S02]  /*00d0*/  IMAD R6, R5, UR5, R6 ;  /* 0x0000000505067c24 */ /* 0x000fe4000f8e0206 */
[----:B-----5:R-:W-:-:S04]  /*00e0*/  IMAD.WIDE R4, R0, 0x4, R2 ;  /* 0x0000000400047825 */ /* 0x020fc800078e0202 */
[----:B------:R-:W-:Y:S01]  /*00f0*/  IMAD.WIDE R2, R6, 0x4, R2 ;  /* 0x0000000406027825 */ /* 0x000fe200078e0202 */
[----:B--2---:R-:W2:Y:S04]  /*0100*/  LDG.E R13, desc[UR8][R4.64] ;  /* 0x00000008040d7981 */ /* 0x004ea8000c1e1900 */
[----:B------:R-:W3:Y:S01]  /*0110*/  LDG.E R12, desc[UR8][R2.64] ;  /* 0x00000008020c7981 */ /* 0x000ee2000c1e1900 */
[----:B------:R-:W0:Y:S01]  /*0120*/  S2UR UR6, SR_CgaCtaId ;  /* 0x00000000000679c3 */ /* 0x000e220000008800 */
[----:B------:R-:W-:Y:S01]  /*0130*/  UMOV UR5, 0x400 ;  /* 0x0000040000057882 */ /* 0x000fe20000000000 */
[----:B------:R-:W-:Y:S01]  /*0140*/  HFMA2 R14, -RZ, RZ, 0, 5.9604644775390625e-08 ;  /* 0x00000001ff0e7431 */ /* 0x000fe200000001ff */
[----:B------:R-:W-:Y:S01]  /*0150*/  LEA R15, R7, 0x1, 0x1 ;  /* 0x00000001070f7811 */ /* 0x000fe200078e08ff */
[----:B------:R-:W-:Y:S01]  /*0160*/  IMAD.MOV.U32 R16, RZ, RZ, R19 ;  /* 0x000000ffff107224 */ /* 0x000fe200078e0013 */
[----:B0-----:R-:W-:-:S06]  /*0170*/  ULEA UR5, UR6, UR5, 0x18 ;  /* 0x0000000506057291 */ /* 0x001fcc000f8ec0ff */
[----:B------:R-:W-:-:S05]  /*0180*/  LEA R10, R7, UR5, 0x2 ;  /* 0x00000005070a7c11 */ /* 0x000fca000f8e10ff */
[----:B------:R-:W-:Y:S01]  /*0190*/  IMAD R9, R19, 0x4, R10 ;  /* 0x0000000413097824 */ /* 0x000fe200078e020a */
[----:B--2---:R0:W-:Y:S04]  /*01a0*/  STS [R10], R13 ;  /* 0x0000000d0a007388 */ /* 0x0041e80000000800 */
[----:B---3--:R0:W-:Y:S02]  /*01b0*/  STS [R9], R12 ;  /* 0x0000000c09007388 */ /* 0x0081e40000000800 */
.L_x_10:
[----:B------:R-:W-:Y:S01]  /*01c0*/  BAR.SYNC.DEFER_BLOCKING 0x0 ;  /* 0x0000000000007b1d */ /* 0x000fe20000010000 */
[----:B------:R-:W-:-:S13]  /*01d0*/  ISETP.GE.U32.AND P0, PT, R7, R16, PT ;  /* 0x000000100700720c */ /* 0x000fda0003f06070 */
[----:B0-----:R-:W-:-:S05]  /*01e0*/  @!P0 IMAD R12, R15, R14, RZ ;  /* 0x0000000e0f0c8224 */ /* 0x001fca00078e02ff */
[----:B------:R-:W-:-:S04]  /*01f0*/  @!P0 LEA R13, R12, UR5, 0x2 ;  /* 0x000000050c0d8c11 */ /* 0x000fc8000f8e10ff */
[C---:B------:R-:W-:Y:S02]  /*0200*/  @!P0 LEA R12, R14.reuse, R13, 0x2 ;  /* 0x0000000d0e0c8211 */ /* 0x040fe400078e10ff */
[----:B------:R-:W-:Y:S01]  /*0210*/  @!P0 LDS R13, [R13+-0x4] ;  /* 0xfffffc000d0d8984 */ /* 0x000fe20000000800 */
[----:B------:R-:W-:-:S03]  /*0220*/  SHF.L.U32 R14, R14, 0x1, RZ ;  /* 0x000000010e0e7819 */ /* 0x000fc600000006ff */
[----:B------:R-:W0:Y:S02]  /*0230*/  @!P0 LDS R18, [R12+-0x4] ;  /* 0xfffffc000c128984 */ /* 0x000e240000000800 */
[----:B0-----:R-:W-:-:S05]  /*0240*/  @!P0 IMAD.IADD R17, R13, 0x1, R18 ;  /* 0x000000010d118824 */ /* 0x001fca00078e0212 */
[----:B------:R1:W-:Y:S01]  /*0250*/  @!P0 STS [R12+-0x4], R17 ;  /* 0xfffffc110c008388 */ /* 0x0003e20000000800 */
[----:B------:R-:W-:Y:S02]  /*0260*/  ISETP.GT.U32.AND P0, PT, R16, 0x1, PT ;  /* 0x000000011000780c */ /* 0x000fe40003f04070 */
[----:B------:R-:W-:-:S11]  /*0270*/  SHF.R.U32.HI R16, RZ, 0x1, R16 ;  /* 0x00000001ff107819 */ /* 0x000fd60000011610 */
[----:B-1----:R-:W-:Y:S05]  /*0280*/  @P0 BRA `(.L_x_10) ;  /* 0xfffffffc00cc0947 */ /* 0x002fea000383ffff */
[----:B------:R-:W-:Y:S01]  /*0290*/  BAR.SYNC.DEFER_BLOCKING 0x0 ;  /* 0x0000000000007b1d */ /* 0x000fe20000010000 */
[----:B------:R-:W-:-:S13]  /*02a0*/  ISETP.NE.AND P0, PT, R7, RZ, PT ;  /* 0x000000ff0700720c */ /* 0x000fda0003f05270 */
[----:B------:R-:W-:Y:S01]  /*02b0*/  @!P0 LEA R16, R19, UR5, 0x3 ;  /* 0x0000000513108c11 */ /* 0x000fe2000f8e18ff */
[----:B------:R-:W0:Y:S01]  /*02c0*/  @!P0 LDC.64 R12, c[0x0][0x390] ;  /* 0x0000e400ff0c8b82 */ /* 0x000e220000000a00 */
[----:B------:R-:W-:Y:S01]  /*02d0*/  @!P0 VIADD R11, R11, UR4 ;  /* 0x000000040b0b8c36 */ /* 0x000fe20008000000 */
[----:B------:R-:W-:Y:S02]  /*02e0*/  UMOV UR4, 0x1 ;  /* 0x0000000100047882 */ /* 0x000fe40000000000 */
[----:B------:R-:W1:Y:S04]  /*02f0*/  @!P0 LDS R17, [R16+-0x4] ;  /* 0xfffffc0010118984 */ /* 0x000e680000000800 */
[----:B------:R2:W-:Y:S01]  /*0300*/  @!P0 STS [R16+-0x4], RZ ;  /* 0xfffffcff10008388 */ /* 0x0005e20000000800 */
[----:B0-----:R-:W-:-:S05]  /*0310*/  @!P0 IMAD.WIDE.U32 R12, R11, 0x4, R12 ;  /* 0x000000040b0c8825 */ /* 0x001fca00078e000c */
[----:B-1----:R2:W-:Y:S02]  /*0320*/  @!P0 STG.E desc[UR8][R12.64], R17 ;  /* 0x000000110c008986 */ /* 0x0025e4000c101908 */
.L_x_11:
[----:B------:R-:W-:Y:S01]  /*0330*/  BAR.SYNC.DEFER_BLOCKING 0x0 ;  /* 0x0000000000007b1d */ /* 0x000fe20000010000 */
[----:B------:R-:W-:Y:S01]  /*0340*/  ISETP.GE.U32.AND P0, PT, R7, UR4, PT ;  /* 0x0000000407007c0c */ /* 0x000fe2000bf06070 */
[----:B------:R-:W-:Y:S01]  /*0350*/  USHF.L.U32 UR4, UR4, 0x1, URZ ;  /* 0x0000000104047899 */ /* 0x000fe200080006ff */
[----:B------:R-:W-:-:S11]  /*0360*/  SHF.R.U32.HI R14, RZ, 0x1, R14 ;  /* 0x00000001ff0e7819 */ /* 0x000fd6000001160e */
[----:B------:R-:W-:-:S05]  /*0370*/  @!P0 IMAD R11, R15, R14, RZ ;  /* 0x0000000e0f0b8224 */ /* 0x000fca00078e02ff */
[----:B------:R-:W-:-:S04]  /*0380*/  @!P0 LEA R11, R11, UR5, 0x2 ;  /* 0x000000050b0b8c11 */ /* 0x000fc8000f8e10ff */
[----:B--2---:R-:W-:Y:S01]  /*0390*/  @!P0 LEA R13, R14, R11, 0x2 ;  /* 0x0000000b0e0d8211 */ /* 0x004fe200078e10ff */
[----:B------:R-:W-:Y:S04]  /*03a0*/  @!P0 LDS R12, [R11+-0x4] ;  /* 0xfffffc000b0c8984 */ /* 0x000fe80000000800 */
[----:B------:R-:W0:Y:S02]  /*03b0*/  @!P0 LDS R16, [R13+-0x4] ;  /* 0xfffffc000d108984 */ /* 0x000e240000000800 */
[----:B0-----:R-:W-:Y:S02]  /*03c0*/  @!P0 IMAD.IADD R12, R12, 0x1, R16 ;  /* 0x000000010c0c8824 */ /* 0x001fe400078e0210 */
[----:B------:R0:W-:Y:S04]  /*03d0*/  @!P0 STS [R11+-0x4], R16 ;  /* 0xfffffc100b008388 */ /* 0x0001e80000000800 */
[----:B------:R0:W-:Y:S01]  /*03e0*/  @!P0 STS [R13+-0x4], R12 ;  /* 0xfffffc0c0d008388 */ /* 0x0001e20000000800 */
[----:B------:R-:W-:-:S13]  /*03f0*/  ISETP.LE.U32.AND P0, PT, R8, UR4, PT ;  /* 0x0000000408007c0c */ /* 0x000fda000bf03070 */
[----:B0-----:R-:W-:Y:S05]  /*0400*/  @!P0 BRA `(.L_x_11) ;  /* 0xfffffffc00c88947 */ /* 0x001fea000383ffff */
[----:B------:R-:W-:Y:S08]  /*0410*/  BAR.SYNC.DEFER_BLOCKING 0x0 ;  /* 0x0000000000007b1d */ /* 0x000ff00000010000 */
[----:B------:R-:W0:Y:S01]  /*0420*/  LDC.64 R14, c[0x0][0x388] ;  /* 0x0000e200ff0e7b82 */ /* 0x000e220000000a00 */
[----:B------:R-:W2:Y:S04]  /*0430*/  LDG.E R5, desc[UR8][R4.64] ;  /* 0x0000000804057981 */ /* 0x000ea8000c1e1900 */
[----:B------:R-:W2:Y:S01]  /*0440*/  LDS R10, [R10] ;  /* 0x000000000a0a7984 */ /* 0x000ea20000000800 */
[----:B0-----:R-:W-:-:S03]  /*0450*/  IMAD.WIDE R12, R0, 0x4, R14 ;  /* 0x00000004000c7825 */ /* 0x001fc600078e020e */
[----:B------:R-:W0:Y:S01]  /*0460*/  LDS R9, [R9] ;  /* 0x0000000009097984 */ /* 0x000e220000000800 */
[----:B--2---:R-:W-:-:S05]  /*0470*/  IADD3 R11, PT, PT, R10, R5, RZ ;  /* 0x000000050a0b7210 */ /* 0x004fca0007ffe0ff */
[----:B------:R-:W-:Y:S04]  /*0480*/  STG.E desc[UR8][R12.64], R11 ;  /* 0x0000000b0c007986 */ /* 0x000fe8000c101908 */
[----:B------:R-:W0:Y:S01]  /*0490*/  LDG.E R2, desc[UR8][R2.64] ;  /* 0x0000000802027981 */ /* 0x000e22000c1e1900 */
[----:B------:R-:W-:-:S04]  /*04a0*/  IMAD.WIDE R6, R6, 0x4, R14 ;  /* 0x0000000406067825 */ /* 0x000fc800078e020e */
[----:B0-----:R-:W-:-:S05]  /*04b0*/  IMAD.IADD R15, R9, 0x1, R2 ;  /* 0x00000001090f7824 */ /* 0x001fca00078e0202 */
[----:B------:R-:W-:Y:S01]  /*04c0*/  STG.E desc[UR8][R6.64], R15 ;  /* 0x0000000f06007986 */ /* 0x000fe2000c101908 */
[----:B------:R-:W-:Y:S05]  /*04d0*/  EXIT ;  /* 0x000000000000794d */ /* 0x000fea0003800000 */
.L_x_12:
        /* <DEDUP_REMOVED lines=10> */
.L_x_16:


//--------------------- .text._Z18incr_out_with_incrPiS_ --------------------------
	.section	.text._Z18incr_out_with_incrPiS_,"ax",@progbits
	.align	128
        .global         _Z18incr_out_with_incrPiS_
        .type           _Z18incr_out_with_incrPiS_,@function
        .size           _Z18incr_out_with_incrPiS_,(.L_x_17 - _Z18incr_out_with_incrPiS_)
        .other          _Z18incr_out_with_incrPiS_,@"STO_CUDA_ENTRY STV_DEFAULT"
_Z18incr_out_with_incrPiS_:
.text._Z18incr_out_with_incrPiS_:
[----:B------:R-:W-:Y:S08]  /*0000*/  LDC R1, c[0x0][0x37c] ;  /* 0x0000df00ff017b82 */ /* 0x000ff00000000800 */
[----:B------:R-:W0:Y:S02]  /*0010*/  S2UR UR5, SR_CTAID.X ;  /* 0x00000000000579c3 */ /* 0x000e240000002500 */
[----:B0-----:R-:W-:-:S13]  /*0020*/  ISETP.NE.AND P0, PT, RZ, UR5, PT ;  /* 0x00000005ff007c0c */ /* 0x001fda000bf05270 */
[----:B------:R-:W-:Y:S05]  /*0030*/  @!P0 EXIT ;  /* 0x000000000000894d */ /* 0x000fea0003800000 */
[----:B------:R-:W0:Y:S01]  /*0040*/  S2R R9, SR_TID.X ;  /* 0x0000000000097919 */ /* 0x000e220000002100 */
[----:B------:R-:W1:Y:S01]  /*0050*/  LDC R7, c[0x0][0x374] ;  /* 0x0000dd00ff077b82 */ /* 0x000e620000000800 */
[----:B------:R-:W2:Y:S01]  /*0060*/  LDCU.64 UR6, c[0x0][0x358] ;  /* 0x00006b00ff0677ac */ /* 0x000ea20008000a00 */
[----:B------:R-:W1:Y:S01]  /*0070*/  S2R R6, SR_CTAID.Y ;  /* 0x0000000000067919 */ /* 0x000e620000002600 */
[----:B------:R-:W-:-:S05]  /*0080*/  UIADD3 UR4, UPT, UPT, UR5, -0x1, URZ ;  /* 0xffffffff05047890 */ /* 0x000fca000fffe0ff */
[----:B------:R-:W0:Y:S08]  /*0090*/  LDC R0, c[0x0][0x360] ;  /* 0x0000d800ff007b82 */ /* 0x000e300000000800 */
[----:B------:R-:W3:Y:S08]  /*00a0*/  LDC.64 R2, c[0x0][0x388] ;  /* 0x0000e200ff027b82 */ /* 0x000ef00000000a00 */
[----:B------:R-:W4:Y:S01]  /*00b0*/  LDC.64 R4, c[0x0][0x380] ;  /* 0x0000e000ff047b82 */ /* 0x000f220000000a00 */
[----:B0-----:R-:W-:-:S02]  /*00c0*/  IMAD R0, R0, UR5, R9 ;  /* 0x0000000500007c24 */ /* 0x001fc4000f8e0209 */
[--C-:B-1----:R-:W-:Y:S02]  /*00d0*/  IMAD R9, R7, UR4, R6.reuse ;  /* 0x0000000407097c24 */ /* 0x102fe4000f8e0206 */
[----:B------:R-:W-:Y:S02]  /*00e0*/  IMAD R7, R0, R7, R6 ;  /* 0x0000000700077224 */ /* 0x000fe400078e0206 */
[----:B---3--:R-:W-:-:S06]  /*00f0*/  IMAD.WIDE R2, R9, 0x4, R2 ;  /* 0x0000000409027825 */ /* 0x008fcc00078e0202 */
[----:B--2---:R-:W2:Y:S01]  /*0100*/  LDG.E R2, desc[UR6][R2.64] ;  /* 0x0000000602027981 */ /* 0x004ea2000c1e1900 */
[----:B----4-:R-:W-:-:S05]  /*0110*/  IMAD.WIDE R4, R7, 0x4, R4 ;  /* 0x0000000407047825 */ /* 0x010fca00078e0204 */
[----:B------:R-:W2:Y:S02]  /*0120*/  LDG.E R7, desc[UR6][R4.64] ;  /* 0x0000000604077981 */ /* 0x000ea4000c1e1900 */
[----:B--2---:R-:W-:-:S05]  /*0130*/  IADD3 R7, PT, PT, R2, R7, RZ ;  /* 0x0000000702077210 */ /* 0x004fca0007ffe0ff */
[----:B------:R-:W-:Y:S01]  /*0140*/  STG.E desc[UR6][R4.64], R7 ;  /* 0x0000000704007986 */ /* 0x000fe2000c101906 */
[----:B------:R-:W-:Y:S05]  /*0150*/  EXIT ;  /* 0x000000000000794d */ /* 0x000fea0003800000 */
.L_x_13:
        /* <DEDUP_REMOVED lines=10> */
.L_x_17:


//--------------------- .nv.shared._Z11reduce_tempPiS_ii --------------------------
	.section	.nv.shared._Z11reduce_tempPiS_ii,"aw",@nobits
	.sectionflags	@""
	.align	16
	.zero		1024


//--------------------- .nv.shared.reserved.0     --------------------------
	.section	.nv.shared.reserved.0,"aw",@nobits
	.weak		__nv_reservedSMEM_offset_0_alias
	.size		__nv_reservedSMEM_offset_0_alias, 0, 64
	.other		__nv_reservedSMEM_offset_0_alias,@"STO_CUDA_RESERVED_SHARED STV_DEFAULT"
__nv_reservedSMEM_offset_0_alias:
	.zero		0
	.zero		64


//--------------------- .nv.shared._Z11reduce_rowsPiS_ --------------------------
	.section	.nv.shared._Z11reduce_rowsPiS_,"aw",@nobits
	.sectionflags	@""
	.align	16
	.zero		1024


//--------------------- .nv.shared._Z15prefix_sum_colsPiS_S_ --------------------------
	.section	.nv.shared._Z15prefix_sum_colsPiS_S_,"aw",@nobits
	.sectionflags	@""
	.align	16
	.zero		1024


//--------------------- .nv.shared._Z18incr_out_with_incrPiS_ --------------------------
	.section	.nv.shared._Z18incr_out_with_incrPiS_,"aw",@nobits
	.sectionflags	@""
	.align	16
	.zero		1024


//--------------------- .nv.constant0._Z11reduce_tempPiS_ii --------------------------
	.section	.nv.constant0._Z11reduce_tempPiS_ii,"a",@progbits
	.sectionflags	@""
	.align	4
.nv.constant0._Z11reduce_tempPiS_ii:
	.zero		920


//--------------------- .nv.constant0._Z11reduce_rowsPiS_ --------------------------
	.section	.nv.constant0._Z11reduce_rowsPiS_,"a",@progbits
	.sectionflags	@""
	.align	4
.nv.constant0._Z11reduce_rowsPiS_:
	.zero		912


//--------------------- .nv.constant0._Z15prefix_sum_colsPiS_S_ --------------------------
	.section	.nv.constant0._Z15prefix_sum_colsPiS_S_,"a",@progbits
	.sectionflags	@""
	.align	4
.nv.constant0._Z15prefix_sum_colsPiS_S_:
	.zero		920


//--------------------- .nv.constant0._Z18incr_out_with_incrPiS_ --------------------------
	.section	.nv.constant0._Z18incr_out_with_incrPiS_,"a",@progbits
	.sectionflags	@""
	.align	4
.nv.constant0._Z18incr_out_with_incrPiS_:
	.zero		912


//--------------------- SYMBOLS --------------------------

	.type		.nv.reservedSmem.offset0,@object
	.size		.nv.reservedSmem.offset0,0x4
	.type		.nv.reservedSmem.cap,@object
	.size		.nv.reservedSmem.cap,0x4
